//
// Generated by NVIDIA NVVM Compiler
//
// Compiler Build ID: CL-36424714
// Cuda compilation tools, release 13.0, V13.0.88
// Based on NVVM 20.0.0
//

.version 9.0
.target sm_100
.address_size 64

	// .globl	_Z16wave_step_kernelPfPKfS1_S1_iif
// _ZZ16wave_step_kernelPfPKfS1_S1_iifE4tile has been demoted

.visible .entry _Z16wave_step_kernelPfPKfS1_S1_iif(
	.param .u64 .ptr .align 1 _Z16wave_step_kernelPfPKfS1_S1_iif_param_0,
	.param .u64 .ptr .align 1 _Z16wave_step_kernelPfPKfS1_S1_iif_param_1,
	.param .u64 .ptr .align 1 _Z16wave_step_kernelPfPKfS1_S1_iif_param_2,
	.param .u64 .ptr .align 1 _Z16wave_step_kernelPfPKfS1_S1_iif_param_3,
	.param .u32 _Z16wave_step_kernelPfPKfS1_S1_iif_param_4,
	.param .u32 _Z16wave_step_kernelPfPKfS1_S1_iif_param_5,
	.param .f32 _Z16wave_step_kernelPfPKfS1_S1_iif_param_6
)
{
	.reg .pred 	%p<23>;
	.reg .b32 	%r<32>;
	.reg .b32 	%f<22>;
	.reg .b64 	%rd<24>;
	// demoted variable
	.shared .align 4 .b8 _ZZ16wave_step_kernelPfPKfS1_S1_iifE4tile[1296];
	ld.param.u64 	%rd3, [_Z16wave_step_kernelPfPKfS1_S1_iif_param_0];
	ld.param.u64 	%rd6, [_Z16wave_step_kernelPfPKfS1_S1_iif_param_1];
	ld.param.u64 	%rd4, [_Z16wave_step_kernelPfPKfS1_S1_iif_param_2];
	ld.param.u64 	%rd5, [_Z16wave_step_kernelPfPKfS1_S1_iif_param_3];
	ld.param.u32 	%r12, [_Z16wave_step_kernelPfPKfS1_S1_iif_param_4];
	ld.param.u32 	%r14, [_Z16wave_step_kernelPfPKfS1_S1_iif_param_5];
	ld.param.f32 	%f1, [_Z16wave_step_kernelPfPKfS1_S1_iif_param_6];
	cvta.to.global.u64 	%rd1, %rd6;
	mov.u32 	%r15, %ctaid.x;
	mov.u32 	%r1, %ntid.x;
	mov.u32 	%r2, %tid.x;
	mad.lo.s32 	%r3, %r15, %r1, %r2;
	mov.u32 	%r16, %ctaid.y;
	mov.u32 	%r4, %ntid.y;
	mov.u32 	%r5, %tid.y;
	mad.lo.s32 	%r17, %r16, %r4, %r5;
	setp.ge.s32 	%p1, %r3, %r12;
	setp.ge.s32 	%p2, %r17, %r14;
	mov.u32 	%r18, _ZZ16wave_step_kernelPfPKfS1_S1_iifE4tile;
	mad.lo.s32 	%r19, %r5, 72, %r18;
	add.s32 	%r7, %r19, 72;
	shl.b32 	%r20, %r2, 2;
	add.s32 	%r8, %r7, %r20;
	or.pred  	%p3, %p1, %p2;
	@%p3 bra 	$L__BB0_2;
	mad.lo.s32 	%r21, %r12, %r17, %r3;
	mul.wide.s32 	%rd7, %r21, 4;
	add.s64 	%rd8, %rd1, %rd7;
	ld.global.f32 	%f2, [%rd8];
	st.shared.f32 	[%r8+4], %f2;
$L__BB0_2:
	setp.ne.s32 	%p4, %r2, 0;
	setp.lt.s32 	%p5, %r3, 1;
	mul.lo.s32 	%r9, %r12, %r17;
	cvt.s64.s32 	%rd9, %r9;
	cvt.s64.s32 	%rd10, %r3;
	add.s64 	%rd11, %rd10, %rd9;
	shl.b64 	%rd12, %rd11, 2;
	add.s64 	%rd2, %rd1, %rd12;
	or.pred  	%p6, %p4, %p5;
	@%p6 bra 	$L__BB0_4;
	ld.global.f32 	%f3, [%rd2+-4];
	st.shared.f32 	[%r7], %f3;
$L__BB0_4:
	add.s32 	%r22, %r1, -1;
	setp.ne.s32 	%p7, %r2, %r22;
	add.s32 	%r10, %r12, -1;
	setp.ge.s32 	%p8, %r3, %r10;
	or.pred  	%p9, %p7, %p8;
	@%p9 bra 	$L__BB0_6;
	ld.global.f32 	%f4, [%rd2+4];
	st.shared.f32 	[%r8+8], %f4;
$L__BB0_6:
	setp.ne.s32 	%p10, %r5, 0;
	setp.eq.s32 	%p11, %r17, 0;
	or.pred  	%p12, %p10, %p11;
	@%p12 bra 	$L__BB0_8;
	add.s32 	%r23, %r17, -1;
	mad.lo.s32 	%r24, %r12, %r23, %r3;
	mul.wide.s32 	%rd13, %r24, 4;
	add.s64 	%rd14, %rd1, %rd13;
	ld.global.f32 	%f5, [%rd14];
	add.s32 	%r27, %r18, %r20;
	st.shared.f32 	[%r27+4], %f5;
$L__BB0_8:
	add.s32 	%r28, %r4, -1;
	setp.ne.s32 	%p13, %r5, %r28;
	add.s32 	%r11, %r14, -1;
	setp.ge.s32 	%p14, %r17, %r11;
	or.pred  	%p15, %p13, %p14;
	@%p15 bra 	$L__BB0_10;
	mad.lo.s32 	%r29, %r12, %r17, %r12;
	add.s32 	%r30, %r29, %r3;
	mul.wide.s32 	%rd15, %r30, 4;
	add.s64 	%rd16, %rd1, %rd15;
	ld.global.f32 	%f6, [%rd16];
	st.shared.f32 	[%r8+76], %f6;
$L__BB0_10:
	setp.ge.s32 	%p16, %r17, %r11;
	setp.eq.s32 	%p17, %r17, 0;
	setp.ge.s32 	%p18, %r3, %r10;
	setp.lt.s32 	%p19, %r3, 1;
	bar.sync 	0;
	or.pred  	%p20, %p19, %p18;
	or.pred  	%p21, %p17, %p20;
	or.pred  	%p22, %p21, %p16;
	@%p22 bra 	$L__BB0_12;
	ld.shared.f32 	%f7, [%r8];
	ld.shared.f32 	%f8, [%r8+8];
	add.f32 	%f9, %f7, %f8;
	ld.shared.f32 	%f10, [%r8+-68];
	add.f32 	%f11, %f9, %f10;
	ld.shared.f32 	%f12, [%r8+76];
	add.f32 	%f13, %f11, %f12;
	ld.shared.f32 	%f14, [%r8+4];
	fma.rn.f32 	%f15, %f14, 0fC0800000, %f13;
	add.s32 	%r31, %r9, %r3;
	add.f32 	%f16, %f14, %f14;
	cvta.to.global.u64 	%rd17, %rd4;
	mul.wide.s32 	%rd18, %r31, 4;
	add.s64 	%rd19, %rd17, %rd18;
	ld.global.f32 	%f17, [%rd19];
	sub.f32 	%f18, %f16, %f17;
	cvta.to.global.u64 	%rd20, %rd5;
	add.s64 	%rd21, %rd20, %rd18;
	ld.global.f32 	%f19, [%rd21];
	mul.f32 	%f20, %f1, %f19;
	fma.rn.f32 	%f21, %f15, %f20, %f18;
	cvta.to.global.u64 	%rd22, %rd3;
	add.s64 	%rd23, %rd22, %rd18;
	st.global.f32 	[%rd23], %f21;
$L__BB0_12:
	ret;

}


// ===== COMPILED SASS (sm_100) =====

	.target	sm_100

	.elftype	@"ET_EXEC"


//--------------------- .note.nv.tkinfo           --------------------------
	.section	.note.nv.tkinfo,"",@"SHT_NOTE"
	.sectionflags	@"SHF_NOTE_NV_TKINFO"
	.tkinfo
        /*0018*/ 	.word	0x00000002
        /*0030*/ 	.string	""
        /*0030*/ 	.string	"ptxas"
        /*0030*/ 	.string	"Cuda compilation tools, release 13.0, V13.0.88"
        /*0030*/ 	.string	"Build cuda_13.0.r13.0/compiler.36424714_0"
        /*0030*/ 	.string	"-arch sm_100 -m 64 "



//--------------------- .note.nv.cuinfo           --------------------------
	.section	.note.nv.cuinfo,"",@"SHT_NOTE"
	.sectionflags	@"SHF_NOTE_NV_CUINFO"
        /*0018*/ 	.short	0x0002
        /*001a*/ 	.short	0x0064
        /*001c*/ 	.short	0x0082
	.zero		2


//--------------------- .nv.info                  --------------------------
	.section	.nv.info,"",@"SHT_CUDA_INFO"
	.align	4


	//----- nvinfo : EIATTR_REGCOUNT
	.align		4
        /*0000*/ 	.byte	0x04, 0x2f
        /*0002*/ 	.short	(.L_1 - .L_0)
	.align		4
.L_0:
        /*0004*/ 	.word	index@(_Z16wave_step_kernelPfPKfS1_S1_iif)
        /*0008*/ 	.word	0x00000018


	//----- nvinfo : EIATTR_FRAME_SIZE
	.align		4
.L_1:
        /*000c*/ 	.byte	0x04, 0x11
        /*000e*/ 	.short	(.L_3 - .L_2)
	.align		4
.L_2:
        /*0010*/ 	.word	index@(_Z16wave_step_kernelPfPKfS1_S1_iif)
        /*0014*/ 	.word	0x00000000


	//----- nvinfo : EIATTR_MIN_STACK_SIZE
	.align		4
.L_3:
        /*0018*/ 	.byte	0x04, 0x12
        /*001a*/ 	.short	(.L_5 - .L_4)
	.align		4
.L_4:
        /*001c*/ 	.word	index@(_Z16wave_step_kernelPfPKfS1_S1_iif)
        /*0020*/ 	.word	0x00000000
.L_5:


//--------------------- .nv.compat                --------------------------
	.section	.nv.compat,"",@"SHT_CUDA_COMPAT_INFO"
	.align	4
        /*0000*/ 	.byte	0x02, 0x09, 0x00, 0x00, 0x02, 0x02, 0x01, 0x00, 0x02, 0x05, 0x05, 0x00, 0x03, 0x07, 0x01, 0x01
        /*0010*/ 	.byte	0x02, 0x03, 0x00, 0x00, 0x02, 0x06, 0x01, 0x00, 0x04, 0x0b, 0x08, 0x00, 0x09, 0x00, 0x00, 0x00
        /*0020*/ 	.byte	0x00, 0x00, 0x00, 0x00


//--------------------- .nv.info._Z16wave_step_kernelPfPKfS1_S1_iif --------------------------
	.section	.nv.info._Z16wave_step_kernelPfPKfS1_S1_iif,"",@"SHT_CUDA_INFO"
	.sectionflags	@""
	.align	4


	//----- nvinfo : EIATTR_CUDA_API_VERSION
	.align		4
        /*0000*/ 	.byte	0x04, 0x37
        /*0002*/ 	.short	(.L_7 - .L_6)
.L_6:
        /*0004*/ 	.word	0x00000082


	//----- nvinfo : EIATTR_KPARAM_INFO
	.align		4
.L_7:
        /*0008*/ 	.byte	0x04, 0x17
        /*000a*/ 	.short	(.L_9 - .L_8)
.L_8:
        /*000c*/ 	.word	0x00000000
        /*0010*/ 	.short	0x0006
        /*0012*/ 	.short	0x0028
        /*0014*/ 	.byte	0x00, 0xf0, 0x11, 0x00


	//----- nvinfo : EIATTR_KPARAM_INFO
	.align		4
.L_9:
        /*0018*/ 	.byte	0x04, 0x17
        /*001a*/ 	.short	(.L_11 - .L_10)
.L_10:
        /*001c*/ 	.word	0x00000000
        /*0020*/ 	.short	0x0005
        /*0022*/ 	.short	0x0024
        /*0024*/ 	.byte	0x00, 0xf0, 0x11, 0x00


	//----- nvinfo : EIATTR_KPARAM_INFO
	.align		4
.L_11:
        /*0028*/ 	.byte	0x04, 0x17
        /*002a*/ 	.short	(.L_13 - .L_12)
.L_12:
        /*002c*/ 	.word	0x00000000
        /*0030*/ 	.short	0x0004
        /*0032*/ 	.short	0x0020
        /*0034*/ 	.byte	0x00, 0xf0, 0x11, 0x00


	//----- nvinfo : EIATTR_KPARAM_INFO
	.align		4
.L_13:
        /*0038*/ 	.byte	0x04, 0x17
        /*003a*/ 	.short	(.L_15 - .L_14)
.L_14:
        /*003c*/ 	.word	0x00000000
        /*0040*/ 	.short	0x0003
        /*0042*/ 	.short	0x0018
        /*0044*/ 	.byte	0x00, 0xf5, 0x21, 0x00


	//----- nvinfo : EIATTR_KPARAM_INFO
	.align		4
.L_15:
        /*0048*/ 	.byte	0x04, 0x17
        /*004a*/ 	.short	(.L_17 - .L_16)
.L_16:
        /*004c*/ 	.word	0x00000000
        /*0050*/ 	.short	0x0002
        /*0052*/ 	.short	0x0010
        /*0054*/ 	.byte	0x00, 0xf5, 0x21, 0x00


	//----- nvinfo : EIATTR_KPARAM_INFO
	.align		4
.L_17:
        /*0058*/ 	.byte	0x04, 0x17
        /*005a*/ 	.short	(.L_19 - .L_18)
.L_18:
        /*005c*/ 	.word	0x00000000
        /*0060*/ 	.short	0x0001
        /*0062*/ 	.short	0x0008
        /*0064*/ 	.byte	0x00, 0xf5, 0x21, 0x00


	//----- nvinfo : EIATTR_KPARAM_INFO
	.align		4
.L_19:
        /*0068*/ 	.byte	0x04, 0x17
        /*006a*/ 	.short	(.L_21 - .L_20)
.L_20:
        /*006c*/ 	.word	0x00000000
        /*0070*/ 	.short	0x0000
        /*0072*/ 	.short	0x0000
        /*0074*/ 	.byte	0x00, 0xf5, 0x21, 0x00


	//----- nvinfo : EIATTR_SPARSE_MMA_MASK
	.align		4
.L_21:
        /*0078*/ 	.byte	0x03, 0x50
        /*007a*/ 	.short	0x0000


	//----- nvinfo : EIATTR_MAXREG_COUNT
	.align		4
        /*007c*/ 	.byte	0x03, 0x1b
        /*007e*/ 	.short	0x00ff


	//----- nvinfo : EIATTR_NUM_BARRIERS
	.align		4
        /*0080*/ 	.byte	0x02, 0x4c
        /*0082*/ 	.byte	0x01
	.zero		1


	//----- nvinfo : EIATTR_MERCURY_ISA_VERSION
	.align		4
        /*0084*/ 	.byte	0x03, 0x5f
        /*0086*/ 	.short	0x0101


	//----- nvinfo : EIATTR_VRC_CTA_INIT_COUNT
	.align		4
        /*0088*/ 	.byte	0x02, 0x4a
	.zero		1
	.zero		1


	//----- nvinfo : EIATTR_EXIT_INSTR_OFFSETS
	.align		4
        /*008c*/ 	.byte	0x04, 0x1c
        /*008e*/ 	.short	(.L_23 - .L_22)


	//   ....[0]....
.L_22:
        /*0090*/ 	.word	0x000003f0


	//   ....[1]....
        /*0094*/ 	.word	0x00000580


	//----- nvinfo : EIATTR_CBANK_PARAM_SIZE
	.align		4
.L_23:
        /*0098*/ 	.byte	0x03, 0x19
        /*009a*/ 	.short	0x002c


	//----- nvinfo : EIATTR_PARAM_CBANK
	.align		4
        /*009c*/ 	.byte	0x04, 0x0a
        /*009e*/ 	.short	(.L_25 - .L_24)
	.align		4
.L_24:
        /*00a0*/ 	.word	index@(.nv.constant0._Z16wave_step_kernelPfPKfS1_S1_iif)
        /*00a4*/ 	.short	0x0380
        /*00a6*/ 	.short	0x002c


	//----- nvinfo : EIATTR_SW_WAR
	.align		4
.L_25:
        /*00a8*/ 	.byte	0x04, 0x36
        /*00aa*/ 	.short	(.L_27 - .L_26)
.L_26:
        /*00ac*/ 	.word	0x00000008
.L_27:


//--------------------- .nv.callgraph             --------------------------
	.section	.nv.callgraph,"",@"SHT_CUDA_CALLGRAPH"
	.align	4
	.sectionentsize	8
	.align		4
        /*0000*/ 	.word	0x00000000
	.align		4
        /*0004*/ 	.word	0xffffffff
	.align		4
        /*0008*/ 	.word	0x00000000
	.align		4
        /*000c*/ 	.word	0xfffffffe
	.align		4
        /*0010*/ 	.word	0x00000000
	.align		4
        /*0014*/ 	.word	0xfffffffd
	.align		4
        /*0018*/ 	.word	0x00000000
	.align		4
        /*001c*/ 	.word	0xfffffffc


//--------------------- .text._Z16wave_step_kernelPfPKfS1_S1_iif --------------------------
	.section	.text._Z16wave_step_kernelPfPKfS1_S1_iif,"ax",@progbits
	.align	128
        .global         _Z16wave_step_kernelPfPKfS1_S1_iif
        .type           _Z16wave_step_kernelPfPKfS1_S1_iif,@function
        .size           _Z16wave_step_kernelPfPKfS1_S1_iif,(.L_x_1 - _Z16wave_step_kernelPfPKfS1_S1_iif)
        .other          _Z16wave_step_kernelPfPKfS1_S1_iif,@"STO_CUDA_ENTRY STV_DEFAULT"
_Z16wave_step_kernelPfPKfS1_S1_iif:
.text._Z16wave_step_kernelPfPKfS1_S1_iif:
[----:B------:R-:W-:Y:S01]  /*0000*/  LDC R1, c[0x0][0x37c] ;  /* 0x0000df00ff017b82 */ /* 0x000fe20000000800 */
[----:B------:R-:W0:Y:S07]  /*0010*/  S2R R14, SR_TID.Y ;  /* 0x00000000000e7919 */ /* 0x000e2e0000002200 */
[----:B------:R-:W1:Y:S01]  /*0020*/  LDC R15, c[0x0][0x360] ;  /* 0x0000d800ff0f7b82 */ /* 0x000e620000000800 */
[----:B------:R-:W2:Y:S01]  /*0030*/  LDCU.64 UR6, c[0x0][0x388] ;  /* 0x00007100ff0677ac */ /* 0x000ea20008000a00 */
[----:B------:R-:W1:Y:S06]  /*0040*/  S2R R2, SR_TID.X ;  /* 0x0000000000027919 */ /* 0x000e6c0000002100 */
[----:B------:R-:W0:Y:S08]  /*0050*/  S2UR UR5, SR_CTAID.Y ;  /* 0x00000000000579c3 */ /* 0x000e300000002600 */
[----:B------:R-:W0:Y:S08]  /*0060*/  LDC R5, c[0x0][0x364] ;  /* 0x0000d900ff057b82 */ /* 0x000e300000000800 */
[----:B------:R-:W1:Y:S08]  /*0070*/  S2UR UR4, SR_CTAID.X ;  /* 0x00000000000479c3 */ /* 0x000e700000002500 */
[----:B------:R-:W3:Y:S01]  /*0080*/  LDC.64 R10, c[0x0][0x3a0] ;  /* 0x0000e800ff0a7b82 */ /* 0x000ee20000000a00 */
[C---:B0-----:R-:W-:Y:S01]  /*0090*/  IMAD R13, R5.reuse, UR5, R14 ;  /* 0x00000005050d7c24 */ /* 0x041fe2000f8e020e */
[----:B------:R-:W-:-:S04]  /*00a0*/  IADD3 R5, PT, PT, R5, -0x1, RZ ;  /* 0xffffffff05057810 */ /* 0x000fc80007ffe0ff */
[----:B------:R-:W-:Y:S01]  /*00b0*/  ISETP.NE.AND P1, PT, R13, RZ, PT ;  /* 0x000000ff0d00720c */ /* 0x000fe20003f25270 */
[----:B-1----:R-:W-:-:S03]  /*00c0*/  IMAD R3, R15, UR4, R2 ;  /* 0x000000040f037c24 */ /* 0x002fc6000f8e0202 */
[----:B------:R-:W-:Y:S01]  /*00d0*/  ISETP.NE.OR P1, PT, R14, RZ, !P1 ;  /* 0x000000ff0e00720c */ /* 0x000fe20004f25670 */
[----:B------:R-:W0:Y:S01]  /*00e0*/  LDCU.64 UR4, c[0x0][0x358] ;  /* 0x00006b00ff0477ac */ /* 0x000e220008000a00 */
[----:B------:R-:W-:Y:S02]  /*00f0*/  ISETP.GE.AND P3, PT, R3, 0x1, PT ;  /* 0x000000010300780c */ /* 0x000fe40003f66270 */
[----:B---3--:R-:W-:Y:S01]  /*0100*/  ISETP.GE.AND P0, PT, R13, R11, PT ;  /* 0x0000000b0d00720c */ /* 0x008fe20003f06270 */
[----:B------:R-:W-:Y:S01]  /*0110*/  VIADD R0, R10, 0xffffffff ;  /* 0xffffffff0a007836 */ /* 0x000fe20000000000 */
[----:B------:R-:W-:Y:S02]  /*0120*/  IADD3 R12, PT, PT, R11, -0x1, RZ ;  /* 0xffffffff0b0c7810 */ /* 0x000fe40007ffe0ff */
[----:B------:R-:W-:Y:S02]  /*0130*/  ISETP.GE.OR P0, PT, R3, R10, P0 ;  /* 0x0000000a0300720c */ /* 0x000fe40000706670 */
[----:B------:R-:W-:-:S03]  /*0140*/  ISETP.GE.AND P2, PT, R13, R12, PT ;  /* 0x0000000c0d00720c */ /* 0x000fc60003f46270 */
[----:B------:R-:W1:Y:S01]  /*0150*/  @!P1 LDC.64 R8, c[0x0][0x388] ;  /* 0x0000e200ff089b82 */ /* 0x000e620000000a00 */
[----:B------:R-:W-:Y:S01]  /*0160*/  ISETP.GE.AND P4, PT, R3, R0, PT ;  /* 0x000000000300720c */ /* 0x000fe20003f86270 */
[CC--:B------:R-:W-:Y:S01]  /*0170*/  IMAD R0, R13.reuse, R10.reuse, RZ ;  /* 0x0000000a0d007224 */ /* 0x0c0fe200078e02ff */
[----:B------:R-:W-:Y:S01]  /*0180*/  ISETP.NE.OR P2, PT, R14, R5, P2 ;  /* 0x000000050e00720c */ /* 0x000fe20001745670 */
[----:B------:R-:W-:Y:S01]  /*0190*/  @!P1 VIADD R11, R13, 0xffffffff ;  /* 0xffffffff0d0b9836 */ /* 0x000fe20000000000 */
[----:B------:R-:W-:Y:S02]  /*01a0*/  IADD3 R5, PT, PT, R15, -0x1, RZ ;  /* 0xffffffff0f057810 */ /* 0x000fe40007ffe0ff */
[--C-:B------:R-:W-:Y:S01]  /*01b0*/  SHF.R.S32.HI R15, RZ, 0x1f, R3.reuse ;  /* 0x0000001fff0f7819 */ /* 0x100fe20000011403 */
[----:B------:R-:W-:Y:S01]  /*01c0*/  @!P1 IMAD R11, R11, R10, R3 ;  /* 0x0000000a0b0b9224 */ /* 0x000fe200078e0203 */
[----:B------:R-:W-:Y:S01]  /*01d0*/  IADD3 R19, P6, PT, R3, R0, RZ ;  /* 0x0000000003137210 */ /* 0x000fe20007fde0ff */
[----:B------:R-:W3:Y:S01]  /*01e0*/  @!P0 LDC.64 R16, c[0x0][0x388] ;  /* 0x0000e200ff108b82 */ /* 0x000ee20000000a00 */
[----:B------:R-:W-:-:S02]  /*01f0*/  ISETP.NE.OR P3, PT, R2, RZ, !P3 ;  /* 0x000000ff0200720c */ /* 0x000fc40005f65670 */
[----:B------:R-:W-:Y:S01]  /*0200*/  ISETP.NE.OR P5, PT, R2, R5, P4 ;  /* 0x000000050200720c */ /* 0x000fe200027a5670 */
[CC--:B------:R-:W-:Y:S01]  /*0210*/  @!P0 IMAD R5, R13.reuse, R10.reuse, R3 ;  /* 0x0000000a0d058224 */ /* 0x0c0fe200078e0203 */
[----:B------:R-:W-:Y:S01]  /*0220*/  LEA.HI.X.SX32 R20, R0, R15, 0x1, P6 ;  /* 0x0000000f00147211 */ /* 0x000fe200030f0eff */
[----:B------:R-:W-:Y:S01]  /*0230*/  @!P2 IMAD R18, R13, R10, R10 ;  /* 0x0000000a0d12a224 */ /* 0x000fe200078e020a */
[----:B--2---:R-:W-:Y:S01]  /*0240*/  LEA R4, P6, R19, UR6, 0x2 ;  /* 0x0000000613047c11 */ /* 0x004fe2000f8c10ff */
[----:B------:R-:W2:Y:S03]  /*0250*/  @!P2 LDC.64 R6, c[0x0][0x388] ;  /* 0x0000e200ff06ab82 */ /* 0x000ea60000000a00 */
[----:B------:R-:W-:Y:S01]  /*0260*/  @!P2 IADD3 R15, PT, PT, R3, R18, RZ ;  /* 0x00000012030fa210 */ /* 0x000fe20007ffe0ff */
[----:B-1----:R-:W-:-:S06]  /*0270*/  @!P1 IMAD.WIDE R8, R11, 0x4, R8 ;  /* 0x000000040b089825 */ /* 0x002fcc00078e0208 */
[----:B0-----:R-:W4:Y:S01]  /*0280*/  @!P1 LDG.E R8, desc[UR4][R8.64] ;  /* 0x0000000408089981 */ /* 0x001f22000c1e1900 */
[----:B---3--:R-:W-:Y:S01]  /*0290*/  @!P0 IMAD.WIDE R16, R5, 0x4, R16 ;  /* 0x0000000405108825 */ /* 0x008fe200078e0210 */
[----:B------:R-:W-:-:S05]  /*02a0*/  LEA.HI.X R5, R19, UR7, R20, 0x2, P6 ;  /* 0x0000000713057c11 */ /* 0x000fca000b0f1414 */
[----:B------:R-:W3:Y:S01]  /*02b0*/  @!P0 LDG.E R16, desc[UR4][R16.64] ;  /* 0x0000000410108981 */ /* 0x000ee2000c1e1900 */
[----:B--2---:R-:W-:-:S03]  /*02c0*/  @!P2 IMAD.WIDE R6, R15, 0x4, R6 ;  /* 0x000000040f06a825 */ /* 0x004fc600078e0206 */
[----:B------:R-:W2:Y:S04]  /*02d0*/  @!P3 LDG.E R18, desc[UR4][R4.64+-0x4] ;  /* 0xfffffc040412b981 */ /* 0x000ea8000c1e1900 */
[----:B------:R-:W5:Y:S04]  /*02e0*/  @!P5 LDG.E R19, desc[UR4][R4.64+0x4] ;  /* 0x000004040413d981 */ /* 0x000f68000c1e1900 */
[----:B------:R-:W4:Y:S01]  /*02f0*/  @!P2 LDG.E R6, desc[UR4][R6.64] ;  /* 0x000000040606a981 */ /* 0x000f22000c1e1900 */
[----:B------:R-:W0:Y:S01]  /*0300*/  S2R R11, SR_CgaCtaId ;  /* 0x00000000000b7919 */ /* 0x000e220000008800 */
[----:B------:R-:W-:-:S02]  /*0310*/  MOV R10, 0x400 ;  /* 0x00000400000a7802 */ /* 0x000fc40000000f00 */
[----:B------:R-:W-:Y:S02]  /*0320*/  ISETP.LT.OR P4, PT, R3, 0x1, P4 ;  /* 0x000000010300780c */ /* 0x000fe40002781670 */
[----:B0-----:R-:W-:-:S05]  /*0330*/  LEA R11, R11, R10, 0x18 ;  /* 0x0000000a0b0b7211 */ /* 0x001fca00078ec0ff */
[----:B------:R-:W-:Y:S01]  /*0340*/  IMAD R15, R14, 0x48, R11 ;  /* 0x000000480e0f7824 */ /* 0x000fe200078e020b */
[----:B------:R-:W-:-:S03]  /*0350*/  @!P1 LEA R11, R2, R11, 0x2 ;  /* 0x0000000b020b9211 */ /* 0x000fc600078e10ff */
[----:B------:R-:W-:Y:S01]  /*0360*/  IMAD R21, R2, 0x4, R15 ;  /* 0x0000000402157824 */ /* 0x000fe200078e020f */
[----:B------:R-:W-:-:S04]  /*0370*/  ISETP.EQ.OR P4, PT, R13, RZ, P4 ;  /* 0x000000ff0d00720c */ /* 0x000fc80002782670 */
[----:B------:R-:W-:Y:S01]  /*0380*/  ISETP.GE.OR P4, PT, R13, R12, P4 ;  /* 0x0000000c0d00720c */ /* 0x000fe20002786670 */
[----:B---3--:R0:W-:Y:S04]  /*0390*/  @!P0 STS [R21+0x4c], R16 ;  /* 0x00004c1015008388 */ /* 0x0081e80000000800 */
[----:B--2---:R0:W-:Y:S04]  /*03a0*/  @!P3 STS [R15+0x48], R18 ;  /* 0x000048120f00b388 */ /* 0x0041e80000000800 */
[----:B-----5:R0:W-:Y:S04]  /*03b0*/  @!P5 STS [R21+0x50], R19 ;  /* 0x000050131500d388 */ /* 0x0201e80000000800 */
[----:B----4-:R0:W-:Y:S04]  /*03c0*/  @!P1 STS [R11+0x4], R8 ;  /* 0x000004080b009388 */ /* 0x0101e80000000800 */
[----:B------:R0:W-:Y:S01]  /*03d0*/  @!P2 STS [R21+0x94], R6 ;  /* 0x000094061500a388 */ /* 0x0001e20000000800 */
[----:B------:R-:W-:Y:S06]  /*03e0*/  BAR.SYNC.DEFER_BLOCKING 0x0 ;  /* 0x0000000000007b1d */ /* 0x000fec0000010000 */
[----:B------:R-:W-:Y:S05]  /*03f0*/  @P4 EXIT ;  /* 0x000000000000494d */ /* 0x000fea0003800000 */
[----:B------:R-:W1:Y:S01]  /*0400*/  LDC.64 R4, c[0x0][0x390] ;  /* 0x0000e400ff047b82 */ /* 0x000e620000000a00 */
[----:B------:R-:W-:Y:S01]  /*0410*/  IMAD.IADD R17, R3, 0x1, R0 ;  /* 0x0000000103117824 */ /* 0x000fe200078e0200 */
[----:B------:R-:W-:Y:S01]  /*0420*/  LDS R9, [R21+0x50] ;  /* 0x0000500015097984 */ /* 0x000fe20000000800 */
[----:B------:R-:W2:Y:S03]  /*0430*/  LDCU UR6, c[0x0][0x3a8] ;  /* 0x00007500ff0677ac */ /* 0x000ea60008000800 */
[----:B------:R-:W3:Y:S02]  /*0440*/  LDS R0, [R21+0x48] ;  /* 0x0000480015007984 */ /* 0x000ee40000000800 */
[----:B0-----:R-:W0:Y:S02]  /*0450*/  LDC.64 R6, c[0x0][0x398] ;  /* 0x0000e600ff067b82 */ /* 0x001e240000000a00 */
[----:B------:R-:W4:Y:S04]  /*0460*/  LDS R11, [R21+0x4] ;  /* 0x00000400150b7984 */ /* 0x000f280000000800 */
[----:B------:R-:W5:Y:S02]  /*0470*/  LDS R13, [R21+0x94] ;  /* 0x00009400150d7984 */ /* 0x000f640000000800 */
[----:B------:R-:W2:Y:S02]  /*0480*/  LDC.64 R2, c[0x0][0x380] ;  /* 0x0000e000ff027b82 */ /* 0x000ea40000000a00 */
[----:B------:R-:W5:Y:S01]  /*0490*/  LDS R15, [R21+0x4c] ;  /* 0x00004c00150f7984 */ /* 0x000f620000000800 */
[----:B-1----:R-:W-:-:S06]  /*04a0*/  IMAD.WIDE R4, R17, 0x4, R4 ;  /* 0x0000000411047825 */ /* 0x002fcc00078e0204 */
[----:B------:R1:W2:Y:S01]  /*04b0*/  LDG.E R5, desc[UR4][R4.64] ;  /* 0x0000000404057981 */ /* 0x0002a2000c1e1900 */
[----:B0-----:R-:W-:-:S06]  /*04c0*/  IMAD.WIDE R6, R17, 0x4, R6 ;  /* 0x0000000411067825 */ /* 0x001fcc00078e0206 */
[----:B------:R-:W2:Y:S01]  /*04d0*/  LDG.E R6, desc[UR4][R6.64] ;  /* 0x0000000406067981 */ /* 0x000ea2000c1e1900 */
[----:B---3--:R-:W-:-:S04]  /*04e0*/  FADD R0, R0, R9 ;  /* 0x0000000900007221 */ /* 0x008fc80000000000 */
[----:B----4-:R-:W-:-:S04]  /*04f0*/  FADD R0, R0, R11 ;  /* 0x0000000b00007221 */ /* 0x010fc80000000000 */
[----:B-----5:R-:W-:Y:S01]  /*0500*/  FADD R0, R0, R13 ;  /* 0x0000000d00007221 */ /* 0x020fe20000000000 */
[----:B-1----:R-:W-:-:S03]  /*0510*/  FADD R4, R15, R15 ;  /* 0x0000000f0f047221 */ /* 0x002fc60000000000 */
[----:B------:R-:W-:Y:S01]  /*0520*/  FFMA R0, R15, -4, R0 ;  /* 0xc08000000f007823 */ /* 0x000fe20000000000 */
[----:B--2---:R-:W-:-:S04]  /*0530*/  IMAD.WIDE R2, R17, 0x4, R2 ;  /* 0x0000000411027825 */ /* 0x004fc800078e0202 */
[----:B------:R-:W-:Y:S01]  /*0540*/  FADD R5, R4, -R5 ;  /* 0x8000000504057221 */ /* 0x000fe20000000000 */
[----:B------:R-:W-:-:S04]  /*0550*/  FMUL R6, R6, UR6 ;  /* 0x0000000606067c20 */ /* 0x000fc80008400000 */
[----:B------:R-:W-:-:S05]  /*0560*/  FFMA R5, R0, R6, R5 ;  /* 0x0000000600057223 */ /* 0x000fca0000000005 */
[----:B------:R-:W-:Y:S01]  /*0570*/  STG.E desc[UR4][R2.64], R5 ;  /* 0x0000000502007986 */ /* 0x000fe2000c101904 */
[----:B------:R-:W-:Y:S05]  /*0580*/  EXIT ;  /* 0x000000000000794d */ /* 0x000fea0003800000 */
.L_x_0:
[----:B------:R-:W-:-:S00]  /*0590*/  BRA `(.L_x_0) ;  /* 0xfffffffc00fc7947 */ /* 0x000fc0000383ffff */
[----:B------:R-:W-:-:S00]  /*05a0*/  NOP ;  /* 0x0000000000007918 */ /* 0x000fc00000000000 */
        /* <DEDUP_REMOVED lines=13> */
.L_x_1:


//--------------------- .nv.shared._Z16wave_step_kernelPfPKfS1_S1_iif --------------------------
	.section	.nv.shared._Z16wave_step_kernelPfPKfS1_S1_iif,"aw",@nobits
	.sectionflags	@""
	.align	4
.nv.shared._Z16wave_step_kernelPfPKfS1_S1_iif:
	.zero		2320


//--------------------- .nv.shared.reserved.0     --------------------------
	.section	.nv.shared.reserved.0,"aw",@nobits
	.weak		__nv_reservedSMEM_offset_0_alias
	.size		__nv_reservedSMEM_offset_0_alias, 0, 64
	.other		__nv_reservedSMEM_offset_0_alias,@"STO_CUDA_RESERVED_SHARED STV_DEFAULT"
__nv_reservedSMEM_offset_0_alias:
	.zero		0
	.zero		64


//--------------------- .nv.constant0._Z16wave_step_kernelPfPKfS1_S1_iif --------------------------
	.section	.nv.constant0._Z16wave_step_kernelPfPKfS1_S1_iif,"a",@progbits
	.sectionflags	@""
	.align	4
.nv.constant0._Z16wave_step_kernelPfPKfS1_S1_iif:
	.zero		940


//--------------------- SYMBOLS --------------------------

	.type		.nv.reservedSmem.offset0,@object
	.size		.nv.reservedSmem.offset0,0x4
	.type		.nv.reservedSmem.cap,@object
	.size		.nv.reservedSmem.cap,0x4
